	.headerflags	@"EF_CUDA_TEXMODE_UNIFIED EF_CUDA_64BIT_ADDRESS EF_CUDA_ACCELERATORS EF_CUDA_SM90 EF_CUDA_VIRTUAL_SM(EF_CUDA_SM90)"
	.elftype	@"ET_EXEC"


//--------------------- .nv.info                  --------------------------
	.section	.nv.info,"",@"SHT_CUDA_INFO"
	.align	4


	//----- nvinfo : EIATTR_REGCOUNT
	.align		4
        /*0000*/ 	.byte	0x04, 0x2f
        /*0002*/ 	.short	(.L_1 - .L_0)
	.align		4
.L_0:
        /*0004*/ 	.word	index@(triton_poi_fused__to_copy_add_arange_mul_6)
        /*0008*/ 	.word	0x00000009


	//----- nvinfo : EIATTR_MIN_STACK_SIZE
	.align		4
.L_1:
        /*000c*/ 	.byte	0x04, 0x12
        /*000e*/ 	.short	(.L_3 - .L_2)
	.align		4
.L_2:
        /*0010*/ 	.word	index@(triton_poi_fused__to_copy_add_arange_mul_6)
        /*0014*/ 	.word	0x00000000


	//----- nvinfo : EIATTR_FRAME_SIZE
	.align		4
.L_3:
        /*0018*/ 	.byte	0x04, 0x11
        /*001a*/ 	.short	(.L_5 - .L_4)
	.align		4
.L_4:
        /*001c*/ 	.word	index@(triton_poi_fused__to_copy_add_arange_mul_6)
        /*0020*/ 	.word	0x00000000


	//----- nvinfo : EIATTR_MIN_STACK_SIZE
	.align		4
.L_5:
        /*0024*/ 	.byte	0x04, 0x12
        /*0026*/ 	.short	(.L_7 - .L_6)
	.align		4
.L_6:
        /*0028*/ 	.word	index@(triton_poi_fused__to_copy_add_arange_mul_6)
        /*002c*/ 	.word	0x00000000
.L_7:


//--------------------- .nv.info.triton_poi_fused__to_copy_add_arange_mul_6 --------------------------
	.section	.nv.info.triton_poi_fused__to_copy_add_arange_mul_6,"",@"SHT_CUDA_INFO"
	.sectionflags	@""
	.align	4


	//----- nvinfo : EIATTR_CUDA_API_VERSION
	.align		4
        /*0000*/ 	.byte	0x04, 0x37
        /*0002*/ 	.short	(.L_9 - .L_8)
.L_8:
        /*0004*/ 	.word	0x0000007c


	//----- nvinfo : EIATTR_KPARAM_INFO
	.align		4
.L_9:
        /*0008*/ 	.byte	0x04, 0x17
        /*000a*/ 	.short	(.L_11 - .L_10)
.L_10:
        /*000c*/ 	.word	0x00000000
        /*0010*/ 	.short	0x0001
        /*0012*/ 	.short	0x0008
        /*0014*/ 	.byte	0x00, 0xf0, 0x11, 0x00


	//----- nvinfo : EIATTR_KPARAM_INFO
	.align		4
.L_11:
        /*0018*/ 	.byte	0x04, 0x17
        /*001a*/ 	.short	(.L_13 - .L_12)
.L_12:
        /*001c*/ 	.word	0x00000000
        /*0020*/ 	.short	0x0000
        /*0022*/ 	.short	0x0000
        /*0024*/ 	.byte	0x00, 0xf4, 0x21, 0x00


	//----- nvinfo : EIATTR_SPARSE_MMA_MASK
	.align		4
.L_13:
        /*0028*/ 	.byte	0x03, 0x50
        /*002a*/ 	.short	0x0000


	//----- nvinfo : EIATTR_MAXREG_COUNT
	.align		4
        /*002c*/ 	.byte	0x03, 0x1b
        /*002e*/ 	.short	0x00ff


	//----- nvinfo : EIATTR_EXIT_INSTR_OFFSETS
	.align		4
        /*0030*/ 	.byte	0x04, 0x1c
        /*0032*/ 	.short	(.L_15 - .L_14)


	//   ....[0]....
.L_14:
        /*0034*/ 	.word	0x000000c0


	//   ....[1]....
        /*0038*/ 	.word	0x000000f0


	//----- nvinfo : EIATTR_REQNTID
	.align		4
.L_15:
        /*003c*/ 	.byte	0x04, 0x10
        /*003e*/ 	.short	(.L_17 - .L_16)
.L_16:
        /*0040*/ 	.word	0x00000020
        /*0044*/ 	.word	0x00000001
        /*0048*/ 	.word	0x00000001


	//----- nvinfo : EIATTR_CBANK_PARAM_SIZE
	.align		4
.L_17:
        /*004c*/ 	.byte	0x03, 0x19
        /*004e*/ 	.short	0x000c


	//----- nvinfo : EIATTR_PARAM_CBANK
	.align		4
        /*0050*/ 	.byte	0x04, 0x0a
        /*0052*/ 	.short	(.L_19 - .L_18)
	.align		4
.L_18:
        /*0054*/ 	.word	index@(.nv.constant0.triton_poi_fused__to_copy_add_arange_mul_6)
        /*0058*/ 	.short	0x0210
        /*005a*/ 	.short	0x000c


	//----- nvinfo : EIATTR_SW_WAR
	.align		4
.L_19:
        /*005c*/ 	.byte	0x04, 0x36
        /*005e*/ 	.short	(.L_21 - .L_20)
.L_20:
        /*0060*/ 	.word	0x00000008
.L_21:


//--------------------- .nv.callgraph             --------------------------
	.section	.nv.callgraph,"",@"SHT_CUDA_CALLGRAPH"
	.align	4
	.sectionentsize	8
	.align		4
        /*0000*/ 	.word	0x00000000
	.align		4
        /*0004*/ 	.word	0xffffffff
	.align		4
        /*0008*/ 	.word	0x00000000
	.align		4
        /*000c*/ 	.word	0xfffffffe
	.align		4
        /*0010*/ 	.word	0x00000000
	.align		4
        /*0014*/ 	.word	0xfffffffd
	.align		4
        /*0018*/ 	.word	0x00000000
	.align		4
        /*001c*/ 	.word	0xfffffffc


//--------------------- .text.triton_poi_fused__to_copy_add_arange_mul_6 --------------------------
	.section	.text.triton_poi_fused__to_copy_add_arange_mul_6,"ax",@progbits
	.align	128
        .global         triton_poi_fused__to_copy_add_arange_mul_6
        .type           triton_poi_fused__to_copy_add_arange_mul_6,@function
        .size           triton_poi_fused__to_copy_add_arange_mul_6,(.L_x_1 - triton_poi_fused__to_copy_add_arange_mul_6)
        .other          triton_poi_fused__to_copy_add_arange_mul_6,@"STO_CUDA_ENTRY STV_DEFAULT"
triton_poi_fused__to_copy_add_arange_mul_6:
.text.triton_poi_fused__to_copy_add_arange_mul_6:
[----:B------:R-:W0:Y:S02]  /*0000*/  LDC R1, c[0x0][0x28] ;  /* 0x00000a00ff017b82 */ /* 0x000e240000000800 */
[----:B------:R-:W1:Y:S01]  /*0010*/  S2R R6, SR_TID.X ;  /* 0x0000000000067919 */ /* 0x000e620000002100 */
[----:B------:R-:W2:Y:S01]  /*0020*/  LDC.64 R2, c[0x0][0x210] ;  /* 0x00008400ff027b82 */ /* 0x000ea20000000a00 */
[----:B------:R-:W3:Y:S01]  /*0030*/  S2R R5, SR_CTAID.X ;  /* 0x0000000000057919 */ /* 0x000ee20000002500 */
[C---:B-1----:R-:W-:Y:S02]  /*0040*/  LOP3.LUT R0, R6.reuse, 0x3, RZ, 0xc0, !PT ;  /* 0x0000000306007812 */ /* 0x042fe400078ec0ff */
[----:B------:R-:W-:-:S03]  /*0050*/  LOP3.LUT P0, RZ, R6, 0x1c, RZ, 0xc0, !PT ;  /* 0x0000001c06ff7812 */ /* 0x000fc6000780c0ff */
[----:B---3--:R-:W-:-:S04]  /*0060*/  IMAD R5, R5, 0x4, R0 ;  /* 0x0000000405057824 */ /* 0x008fc800078e0200 */
[C---:B--2---:R-:W-:Y:S01]  /*0070*/  IMAD.WIDE R2, R5.reuse, 0x8, R2 ;  /* 0x0000000805027825 */ /* 0x044fe200078e0202 */
[----:B------:R-:W-:Y:S02]  /*0080*/  I2FP.F32.S32 R0, R5 ;  /* 0x0000000500007245 */ /* 0x000fe40000201400 */
[----:B------:R-:W-:Y:S02]  /*0090*/  ISETP.LT.AND P0, PT, R5, 0x4, !P0 ;  /* 0x000000040500780c */ /* 0x000fe40004701270 */
[----:B------:R-:W1:Y:S02]  /*00a0*/  F2I.TRUNC.NTZ R4, R0 ;  /* 0x0000000000047305 */ /* 0x000e64000020f100 */
[----:B-1----:R-:W-:-:S09]  /*00b0*/  SHF.R.S32.HI R5, RZ, 0x1f, R4 ;  /* 0x0000001fff057819 */ /* 0x002fd20000011404 */
[----:B------:R-:W-:Y:S05]  /*00c0*/  @!P0 EXIT ;  /* 0x000000000000894d */ /* 0x000fea0003800000 */
[----:B------:R-:W-:Y:S02]  /*00d0*/  ULDC.64 UR4, c[0x0][0x208] ;  /* 0x0000820000047ab9 */ /* 0x000fe40000000a00 */
[----:B------:R-:W-:Y:S01]  /*00e0*/  STG.E.64 desc[UR4][R2.64], R4 ;  /* 0x0000000402007986 */ /* 0x000fe2000c101b04 */
[----:B------:R-:W-:Y:S05]  /*00f0*/  EXIT ;  /* 0x000000000000794d */ /* 0x000fea0003800000 */
.L_x_0:
[----:B------:R-:W-:-:S00]  /*0100*/  BRA `(.L_x_0) ;  /* 0xfffffffc00fc7947 */ /* 0x000fc0000383ffff */
[----:B------:R-:W-:-:S00]  /*0110*/  NOP ;  /* 0x0000000000007918 */ /* 0x000fc00000000000 */
        /* <DEDUP_REMOVED lines=14> */
.L_x_1:


//--------------------- .nv.constant0.triton_poi_fused__to_copy_add_arange_mul_6 --------------------------
	.section	.nv.constant0.triton_poi_fused__to_copy_add_arange_mul_6,"a",@progbits
	.sectionflags	@""
	.align	4
.nv.constant0.triton_poi_fused__to_copy_add_arange_mul_6:
	.zero		540
